//
// Generated by NVIDIA NVVM Compiler
//
// Compiler Build ID: CL-36424714
// Cuda compilation tools, release 13.0, V13.0.88
// Based on NVVM 20.0.0
//

.version 9.0
.target sm_100
.address_size 64

	// .globl	_Z6matMulPiS_S_

.visible .entry _Z6matMulPiS_S_(
	.param .u64 .ptr .align 1 _Z6matMulPiS_S__param_0,
	.param .u64 .ptr .align 1 _Z6matMulPiS_S__param_1,
	.param .u64 .ptr .align 1 _Z6matMulPiS_S__param_2
)
{
	.reg .pred 	%p<4>;
	.reg .b32 	%r<23>;
	.reg .b64 	%rd<13>;

	ld.param.u64 	%rd1, [_Z6matMulPiS_S__param_0];
	ld.param.u64 	%rd2, [_Z6matMulPiS_S__param_1];
	ld.param.u64 	%rd3, [_Z6matMulPiS_S__param_2];
	mov.u32 	%r3, %ctaid.y;
	mov.u32 	%r4, %ntid.y;
	mov.u32 	%r5, %tid.y;
	mad.lo.s32 	%r1, %r3, %r4, %r5;
	mov.u32 	%r6, %ctaid.x;
	mov.u32 	%r7, %ntid.x;
	mov.u32 	%r8, %tid.x;
	mad.lo.s32 	%r2, %r6, %r7, %r8;
	setp.gt.u32 	%p1, %r1, 3;
	setp.gt.s32 	%p2, %r2, 3;
	or.pred  	%p3, %p1, %p2;
	@%p3 bra 	$L__BB0_2;
	cvta.to.global.u64 	%rd4, %rd3;
	cvta.to.global.u64 	%rd5, %rd1;
	cvta.to.global.u64 	%rd6, %rd2;
	shl.b32 	%r9, %r1, 2;
	mul.wide.u32 	%rd7, %r9, 4;
	add.s64 	%rd8, %rd5, %rd7;
	ld.global.u32 	%r10, [%rd8];
	mul.wide.s32 	%rd9, %r2, 4;
	add.s64 	%rd10, %rd6, %rd9;
	ld.global.u32 	%r11, [%rd10];
	mul.lo.s32 	%r12, %r11, %r10;
	ld.global.u32 	%r13, [%rd8+4];
	ld.global.u32 	%r14, [%rd10+16];
	mad.lo.s32 	%r15, %r14, %r13, %r12;
	ld.global.u32 	%r16, [%rd8+8];
	ld.global.u32 	%r17, [%rd10+32];
	mad.lo.s32 	%r18, %r17, %r16, %r15;
	ld.global.u32 	%r19, [%rd8+12];
	ld.global.u32 	%r20, [%rd10+48];
	mad.lo.s32 	%r21, %r20, %r19, %r18;
	add.s32 	%r22, %r9, %r2;
	mul.wide.s32 	%rd11, %r22, 4;
	add.s64 	%rd12, %rd4, %rd11;
	st.global.u32 	[%rd12], %r21;
$L__BB0_2:
	ret;

}


// ===== COMPILED SASS (sm_100) =====

	.target	sm_100

	.elftype	@"ET_EXEC"


//--------------------- .note.nv.tkinfo           --------------------------
	.section	.note.nv.tkinfo,"",@"SHT_NOTE"
	.sectionflags	@"SHF_NOTE_NV_TKINFO"
	.tkinfo
        /*0018*/ 	.word	0x00000002
        /*0030*/ 	.string	""
        /*0030*/ 	.string	"ptxas"
        /*0030*/ 	.string	"Cuda compilation tools, release 13.0, V13.0.88"
        /*0030*/ 	.string	"Build cuda_13.0.r13.0/compiler.36424714_0"
        /*0030*/ 	.string	"-arch sm_100 -m 64 "



//--------------------- .note.nv.cuinfo           --------------------------
	.section	.note.nv.cuinfo,"",@"SHT_NOTE"
	.sectionflags	@"SHF_NOTE_NV_CUINFO"
        /*0018*/ 	.short	0x0002
        /*001a*/ 	.short	0x0064
        /*001c*/ 	.short	0x0082
	.zero		2


//--------------------- .nv.info                  --------------------------
	.section	.nv.info,"",@"SHT_CUDA_INFO"
	.align	4


	//----- nvinfo : EIATTR_REGCOUNT
	.align		4
        /*0000*/ 	.byte	0x04, 0x2f
        /*0002*/ 	.short	(.L_1 - .L_0)
	.align		4
.L_0:
        /*0004*/ 	.word	index@(_Z6matMulPiS_S_)
        /*0008*/ 	.word	0x00000014


	//----- nvinfo : EIATTR_FRAME_SIZE
	.align		4
.L_1:
        /*000c*/ 	.byte	0x04, 0x11
        /*000e*/ 	.short	(.L_3 - .L_2)
	.align		4
.L_2:
        /*0010*/ 	.word	index@(_Z6matMulPiS_S_)
        /*0014*/ 	.word	0x00000000


	//----- nvinfo : EIATTR_MIN_STACK_SIZE
	.align		4
.L_3:
        /*0018*/ 	.byte	0x04, 0x12
        /*001a*/ 	.short	(.L_5 - .L_4)
	.align		4
.L_4:
        /*001c*/ 	.word	index@(_Z6matMulPiS_S_)
        /*0020*/ 	.word	0x00000000
.L_5:


//--------------------- .nv.compat                --------------------------
	.section	.nv.compat,"",@"SHT_CUDA_COMPAT_INFO"
	.align	4
        /*0000*/ 	.byte	0x02, 0x09, 0x00, 0x00, 0x02, 0x02, 0x01, 0x00, 0x02, 0x05, 0x05, 0x00, 0x03, 0x07, 0x01, 0x01
        /*0010*/ 	.byte	0x02, 0x03, 0x00, 0x00, 0x02, 0x06, 0x01, 0x00, 0x04, 0x0b, 0x08, 0x00, 0x09, 0x00, 0x00, 0x00
        /*0020*/ 	.byte	0x00, 0x00, 0x00, 0x00


//--------------------- .nv.info._Z6matMulPiS_S_  --------------------------
	.section	.nv.info._Z6matMulPiS_S_,"",@"SHT_CUDA_INFO"
	.sectionflags	@""
	.align	4


	//----- nvinfo : EIATTR_CUDA_API_VERSION
	.align		4
        /*0000*/ 	.byte	0x04, 0x37
        /*0002*/ 	.short	(.L_7 - .L_6)
.L_6:
        /*0004*/ 	.word	0x00000082


	//----- nvinfo : EIATTR_KPARAM_INFO
	.align		4
.L_7:
        /*0008*/ 	.byte	0x04, 0x17
        /*000a*/ 	.short	(.L_9 - .L_8)
.L_8:
        /*000c*/ 	.word	0x00000000
        /*0010*/ 	.short	0x0002
        /*0012*/ 	.short	0x0010
        /*0014*/ 	.byte	0x00, 0xf5, 0x21, 0x00


	//----- nvinfo : EIATTR_KPARAM_INFO
	.align		4
.L_9:
        /*0018*/ 	.byte	0x04, 0x17
        /*001a*/ 	.short	(.L_11 - .L_10)
.L_10:
        /*001c*/ 	.word	0x00000000
        /*0020*/ 	.short	0x0001
        /*0022*/ 	.short	0x0008
        /*0024*/ 	.byte	0x00, 0xf5, 0x21, 0x00


	//----- nvinfo : EIATTR_KPARAM_INFO
	.align		4
.L_11:
        /*0028*/ 	.byte	0x04, 0x17
        /*002a*/ 	.short	(.L_13 - .L_12)
.L_12:
        /*002c*/ 	.word	0x00000000
        /*0030*/ 	.short	0x0000
        /*0032*/ 	.short	0x0000
        /*0034*/ 	.byte	0x00, 0xf5, 0x21, 0x00


	//----- nvinfo : EIATTR_SPARSE_MMA_MASK
	.align		4
.L_13:
        /*0038*/ 	.byte	0x03, 0x50
        /*003a*/ 	.short	0x0000


	//----- nvinfo : EIATTR_MAXREG_COUNT
	.align		4
        /*003c*/ 	.byte	0x03, 0x1b
        /*003e*/ 	.short	0x00ff


	//----- nvinfo : EIATTR_MERCURY_ISA_VERSION
	.align		4
        /*0040*/ 	.byte	0x03, 0x5f
        /*0042*/ 	.short	0x0101


	//----- nvinfo : EIATTR_VRC_CTA_INIT_COUNT
	.align		4
        /*0044*/ 	.byte	0x02, 0x4a
	.zero		1
	.zero		1


	//----- nvinfo : EIATTR_EXIT_INSTR_OFFSETS
	.align		4
        /*0048*/ 	.byte	0x04, 0x1c
        /*004a*/ 	.short	(.L_15 - .L_14)


	//   ....[0]....
.L_14:
        /*004c*/ 	.word	0x000000b0


	//   ....[1]....
        /*0050*/ 	.word	0x00000220


	//----- nvinfo : EIATTR_CBANK_PARAM_SIZE
	.align		4
.L_15:
        /*0054*/ 	.byte	0x03, 0x19
        /*0056*/ 	.short	0x0018


	//----- nvinfo : EIATTR_PARAM_CBANK
	.align		4
        /*0058*/ 	.byte	0x04, 0x0a
        /*005a*/ 	.short	(.L_17 - .L_16)
	.align		4
.L_16:
        /*005c*/ 	.word	index@(.nv.constant0._Z6matMulPiS_S_)
        /*0060*/ 	.short	0x0380
        /*0062*/ 	.short	0x0018


	//----- nvinfo : EIATTR_SW_WAR
	.align		4
.L_17:
        /*0064*/ 	.byte	0x04, 0x36
        /*0066*/ 	.short	(.L_19 - .L_18)
.L_18:
        /*0068*/ 	.word	0x00000008
.L_19:


//--------------------- .nv.callgraph             --------------------------
	.section	.nv.callgraph,"",@"SHT_CUDA_CALLGRAPH"
	.align	4
	.sectionentsize	8
	.align		4
        /*0000*/ 	.word	0x00000000
	.align		4
        /*0004*/ 	.word	0xffffffff
	.align		4
        /*0008*/ 	.word	0x00000000
	.align		4
        /*000c*/ 	.word	0xfffffffe
	.align		4
        /*0010*/ 	.word	0x00000000
	.align		4
        /*0014*/ 	.word	0xfffffffd
	.align		4
        /*0018*/ 	.word	0x00000000
	.align		4
        /*001c*/ 	.word	0xfffffffc


//--------------------- .text._Z6matMulPiS_S_     --------------------------
	.section	.text._Z6matMulPiS_S_,"ax",@progbits
	.align	128
        .global         _Z6matMulPiS_S_
        .type           _Z6matMulPiS_S_,@function
        .size           _Z6matMulPiS_S_,(.L_x_1 - _Z6matMulPiS_S_)
        .other          _Z6matMulPiS_S_,@"STO_CUDA_ENTRY STV_DEFAULT"
_Z6matMulPiS_S_:
.text._Z6matMulPiS_S_:
[----:B------:R-:W-:Y:S01]  /*0000*/  LDC R1, c[0x0][0x37c] ;  /* 0x0000df00ff017b82 */ /* 0x000fe20000000800 */
[----:B------:R-:W0:Y:S07]  /*0010*/  S2R R2, SR_TID.X ;  /* 0x0000000000027919 */ /* 0x000e2e0000002100 */
[----:B------:R-:W1:Y:S01]  /*0020*/  LDC R0, c[0x0][0x364] ;  /* 0x0000d900ff007b82 */ /* 0x000e620000000800 */
[----:B------:R-:W1:Y:S07]  /*0030*/  S2R R3, SR_TID.Y ;  /* 0x0000000000037919 */ /* 0x000e6e0000002200 */
[----:B------:R-:W0:Y:S08]  /*0040*/  S2UR UR5, SR_CTAID.X ;  /* 0x00000000000579c3 */ /* 0x000e300000002500 */
[----:B------:R-:W0:Y:S08]  /*0050*/  LDC R9, c[0x0][0x360] ;  /* 0x0000d800ff097b82 */ /* 0x000e300000000800 */
[----:B------:R-:W1:Y:S01]  /*0060*/  S2UR UR4, SR_CTAID.Y ;  /* 0x00000000000479c3 */ /* 0x000e620000002600 */
[----:B0-----:R-:W-:-:S05]  /*0070*/  IMAD R9, R9, UR5, R2 ;  /* 0x0000000509097c24 */ /* 0x001fca000f8e0202 */
[----:B------:R-:W-:Y:S01]  /*0080*/  ISETP.GT.AND P0, PT, R9, 0x3, PT ;  /* 0x000000030900780c */ /* 0x000fe20003f04270 */
[----:B-1----:R-:W-:-:S05]  /*0090*/  IMAD R0, R0, UR4, R3 ;  /* 0x0000000400007c24 */ /* 0x002fca000f8e0203 */
[----:B------:R-:W-:-:S13]  /*00a0*/  ISETP.GT.U32.OR P0, PT, R0, 0x3, P0 ;  /* 0x000000030000780c */ /* 0x000fda0000704470 */
[----:B------:R-:W-:Y:S05]  /*00b0*/  @P0 EXIT ;  /* 0x000000000000094d */ /* 0x000fea0003800000 */
[----:B------:R-:W0:Y:S01]  /*00c0*/  LDC.64 R4, c[0x0][0x380] ;  /* 0x0000e000ff047b82 */ /* 0x000e220000000a00 */
[----:B------:R-:W1:Y:S01]  /*00d0*/  LDCU.64 UR4, c[0x0][0x358] ;  /* 0x00006b00ff0477ac */ /* 0x000e620008000a00 */
[----:B------:R-:W-:-:S06]  /*00e0*/  SHF.L.U32 R0, R0, 0x2, RZ ;  /* 0x0000000200007819 */ /* 0x000fcc00000006ff */
[----:B------:R-:W2:Y:S08]  /*00f0*/  LDC.64 R6, c[0x0][0x388] ;  /* 0x0000e200ff067b82 */ /* 0x000eb00000000a00 */
[----:B------:R-:W3:Y:S01]  /*0100*/  LDC.64 R2, c[0x0][0x390] ;  /* 0x0000e400ff027b82 */ /* 0x000ee20000000a00 */
[----:B0-----:R-:W-:-:S05]  /*0110*/  IMAD.WIDE.U32 R4, R0, 0x4, R4 ;  /* 0x0000000400047825 */ /* 0x001fca00078e0004 */
[----:B-1----:R-:W4:Y:S01]  /*0120*/  LDG.E R8, desc[UR4][R4.64] ;  /* 0x0000000404087981 */ /* 0x002f22000c1e1900 */
[----:B--2---:R-:W-:-:S03]  /*0130*/  IMAD.WIDE R6, R9, 0x4, R6 ;  /* 0x0000000409067825 */ /* 0x004fc600078e0206 */
[----:B------:R-:W2:Y:S04]  /*0140*/  LDG.E R13, desc[UR4][R4.64+0x4] ;  /* 0x00000404040d7981 */ /* 0x000ea8000c1e1900 */
[----:B------:R-:W4:Y:S04]  /*0150*/  LDG.E R11, desc[UR4][R6.64] ;  /* 0x00000004060b7981 */ /* 0x000f28000c1e1900 */
[----:B------:R-:W2:Y:S04]  /*0160*/  LDG.E R10, desc[UR4][R6.64+0x10] ;  /* 0x00001004060a7981 */ /* 0x000ea8000c1e1900 */
[----:B------:R-:W5:Y:S04]  /*0170*/  LDG.E R15, desc[UR4][R4.64+0x8] ;  /* 0x00000804040f7981 */ /* 0x000f68000c1e1900 */
[----:B------:R-:W5:Y:S04]  /*0180*/  LDG.E R12, desc[UR4][R6.64+0x20] ;  /* 0x00002004060c7981 */ /* 0x000f68000c1e1900 */
[----:B------:R-:W5:Y:S04]  /*0190*/  LDG.E R17, desc[UR4][R4.64+0xc] ;  /* 0x00000c0404117981 */ /* 0x000f68000c1e1900 */
[----:B------:R-:W5:Y:S01]  /*01a0*/  LDG.E R14, desc[UR4][R6.64+0x30] ;  /* 0x00003004060e7981 */ /* 0x000f62000c1e1900 */
[----:B------:R-:W-:-:S05]  /*01b0*/  IADD3 R9, PT, PT, R9, R0, RZ ;  /* 0x0000000009097210 */ /* 0x000fca0007ffe0ff */
[----:B---3--:R-:W-:-:S04]  /*01c0*/  IMAD.WIDE R2, R9, 0x4, R2 ;  /* 0x0000000409027825 */ /* 0x008fc800078e0202 */
[----:B----4-:R-:W-:-:S04]  /*01d0*/  IMAD R8, R8, R11, RZ ;  /* 0x0000000b08087224 */ /* 0x010fc800078e02ff */
[----:B--2---:R-:W-:-:S04]  /*01e0*/  IMAD R8, R13, R10, R8 ;  /* 0x0000000a0d087224 */ /* 0x004fc800078e0208 */
[----:B-----5:R-:W-:-:S04]  /*01f0*/  IMAD R8, R15, R12, R8 ;  /* 0x0000000c0f087224 */ /* 0x020fc800078e0208 */
[----:B------:R-:W-:-:S05]  /*0200*/  IMAD R17, R17, R14, R8 ;  /* 0x0000000e11117224 */ /* 0x000fca00078e0208 */
[----:B------:R-:W-:Y:S01]  /*0210*/  STG.E desc[UR4][R2.64], R17 ;  /* 0x0000001102007986 */ /* 0x000fe2000c101904 */
[----:B------:R-:W-:Y:S05]  /*0220*/  EXIT ;  /* 0x000000000000794d */ /* 0x000fea0003800000 */
.L_x_0:
[----:B------:R-:W-:-:S00]  /*0230*/  BRA `(.L_x_0) ;  /* 0xfffffffc00fc7947 */ /* 0x000fc0000383ffff */
[----:B------:R-:W-:-:S00]  /*0240*/  NOP ;  /* 0x0000000000007918 */ /* 0x000fc00000000000 */
        /* <DEDUP_REMOVED lines=11> */
.L_x_1:


//--------------------- .nv.shared.reserved.0     --------------------------
	.section	.nv.shared.reserved.0,"aw",@nobits
	.weak		__nv_reservedSMEM_offset_0_alias
	.size		__nv_reservedSMEM_offset_0_alias, 0, 64
	.other		__nv_reservedSMEM_offset_0_alias,@"STO_CUDA_RESERVED_SHARED STV_DEFAULT"
__nv_reservedSMEM_offset_0_alias:
	.zero		0
	.zero		64


//--------------------- .nv.constant0._Z6matMulPiS_S_ --------------------------
	.section	.nv.constant0._Z6matMulPiS_S_,"a",@progbits
	.sectionflags	@""
	.align	4
.nv.constant0._Z6matMulPiS_S_:
	.zero		920


//--------------------- SYMBOLS --------------------------

	.type		.nv.reservedSmem.offset0,@object
	.size		.nv.reservedSmem.offset0,0x4
